	.headerflags	@"EF_CUDA_TEXMODE_UNIFIED EF_CUDA_64BIT_ADDRESS EF_CUDA_ACCELERATORS EF_CUDA_SM90 EF_CUDA_VIRTUAL_SM(EF_CUDA_SM90)"
	.elftype	@"ET_EXEC"


//--------------------- .nv.info                  --------------------------
	.section	.nv.info,"",@"SHT_CUDA_INFO"
	.align	4


	//----- nvinfo : EIATTR_REGCOUNT
	.align		4
        /*0000*/ 	.byte	0x04, 0x2f
        /*0002*/ 	.short	(.L_1 - .L_0)
	.align		4
.L_0:
        /*0004*/ 	.word	index@(triton_poi_fused_add_clamp_mul_3)
        /*0008*/ 	.word	0x0000000e


	//----- nvinfo : EIATTR_MIN_STACK_SIZE
	.align		4
.L_1:
        /*000c*/ 	.byte	0x04, 0x12
        /*000e*/ 	.short	(.L_3 - .L_2)
	.align		4
.L_2:
        /*0010*/ 	.word	index@(triton_poi_fused_add_clamp_mul_3)
        /*0014*/ 	.word	0x00000000


	//----- nvinfo : EIATTR_FRAME_SIZE
	.align		4
.L_3:
        /*0018*/ 	.byte	0x04, 0x11
        /*001a*/ 	.short	(.L_5 - .L_4)
	.align		4
.L_4:
        /*001c*/ 	.word	index@(triton_poi_fused_add_clamp_mul_3)
        /*0020*/ 	.word	0x00000000


	//----- nvinfo : EIATTR_MIN_STACK_SIZE
	.align		4
.L_5:
        /*0024*/ 	.byte	0x04, 0x12
        /*0026*/ 	.short	(.L_7 - .L_6)
	.align		4
.L_6:
        /*0028*/ 	.word	index@(triton_poi_fused_add_clamp_mul_3)
        /*002c*/ 	.word	0x00000000
.L_7:


//--------------------- .nv.info.triton_poi_fused_add_clamp_mul_3 --------------------------
	.section	.nv.info.triton_poi_fused_add_clamp_mul_3,"",@"SHT_CUDA_INFO"
	.sectionflags	@""
	.align	4


	//----- nvinfo : EIATTR_CUDA_API_VERSION
	.align		4
        /*0000*/ 	.byte	0x04, 0x37
        /*0002*/ 	.short	(.L_9 - .L_8)
.L_8:
        /*0004*/ 	.word	0x0000007c


	//----- nvinfo : EIATTR_KPARAM_INFO
	.align		4
.L_9:
        /*0008*/ 	.byte	0x04, 0x17
        /*000a*/ 	.short	(.L_11 - .L_10)
.L_10:
        /*000c*/ 	.word	0x00000000
        /*0010*/ 	.short	0x0003
        /*0012*/ 	.short	0x0018
        /*0014*/ 	.byte	0x00, 0xf0, 0x11, 0x00


	//----- nvinfo : EIATTR_KPARAM_INFO
	.align		4
.L_11:
        /*0018*/ 	.byte	0x04, 0x17
        /*001a*/ 	.short	(.L_13 - .L_12)
.L_12:
        /*001c*/ 	.word	0x00000000
        /*0020*/ 	.short	0x0002
        /*0022*/ 	.short	0x0010
        /*0024*/ 	.byte	0x00, 0xf4, 0x21, 0x00


	//----- nvinfo : EIATTR_KPARAM_INFO
	.align		4
.L_13:
        /*0028*/ 	.byte	0x04, 0x17
        /*002a*/ 	.short	(.L_15 - .L_14)
.L_14:
        /*002c*/ 	.word	0x00000000
        /*0030*/ 	.short	0x0001
        /*0032*/ 	.short	0x0008
        /*0034*/ 	.byte	0x00, 0xf4, 0x21, 0x00


	//----- nvinfo : EIATTR_KPARAM_INFO
	.align		4
.L_15:
        /*0038*/ 	.byte	0x04, 0x17
        /*003a*/ 	.short	(.L_17 - .L_16)
.L_16:
        /*003c*/ 	.word	0x00000000
        /*0040*/ 	.short	0x0000
        /*0042*/ 	.short	0x0000
        /*0044*/ 	.byte	0x00, 0xf4, 0x21, 0x00


	//----- nvinfo : EIATTR_SPARSE_MMA_MASK
	.align		4
.L_17:
        /*0048*/ 	.byte	0x03, 0x50
        /*004a*/ 	.short	0x0000


	//----- nvinfo : EIATTR_MAXREG_COUNT
	.align		4
        /*004c*/ 	.byte	0x03, 0x1b
        /*004e*/ 	.short	0x00ff


	//----- nvinfo : EIATTR_EXIT_INSTR_OFFSETS
	.align		4
        /*0050*/ 	.byte	0x04, 0x1c
        /*0052*/ 	.short	(.L_19 - .L_18)


	//   ....[0]....
.L_18:
        /*0054*/ 	.word	0x000001c0


	//   ....[1]....
        /*0058*/ 	.word	0x000001e0


	//----- nvinfo : EIATTR_REQNTID
	.align		4
.L_19:
        /*005c*/ 	.byte	0x04, 0x10
        /*005e*/ 	.short	(.L_21 - .L_20)
.L_20:
        /*0060*/ 	.word	0x00000080
        /*0064*/ 	.word	0x00000001
        /*0068*/ 	.word	0x00000001


	//----- nvinfo : EIATTR_CBANK_PARAM_SIZE
	.align		4
.L_21:
        /*006c*/ 	.byte	0x03, 0x19
        /*006e*/ 	.short	0x001c


	//----- nvinfo : EIATTR_PARAM_CBANK
	.align		4
        /*0070*/ 	.byte	0x04, 0x0a
        /*0072*/ 	.short	(.L_23 - .L_22)
	.align		4
.L_22:
        /*0074*/ 	.word	index@(.nv.constant0.triton_poi_fused_add_clamp_mul_3)
        /*0078*/ 	.short	0x0210
        /*007a*/ 	.short	0x001c


	//----- nvinfo : EIATTR_SW_WAR
	.align		4
.L_23:
        /*007c*/ 	.byte	0x04, 0x36
        /*007e*/ 	.short	(.L_25 - .L_24)
.L_24:
        /*0080*/ 	.word	0x00000008
.L_25:


//--------------------- .nv.callgraph             --------------------------
	.section	.nv.callgraph,"",@"SHT_CUDA_CALLGRAPH"
	.align	4
	.sectionentsize	8
	.align		4
        /*0000*/ 	.word	0x00000000
	.align		4
        /*0004*/ 	.word	0xffffffff
	.align		4
        /*0008*/ 	.word	0x00000000
	.align		4
        /*000c*/ 	.word	0xfffffffe
	.align		4
        /*0010*/ 	.word	0x00000000
	.align		4
        /*0014*/ 	.word	0xfffffffd
	.align		4
        /*0018*/ 	.word	0x00000000
	.align		4
        /*001c*/ 	.word	0xfffffffc


//--------------------- .text.triton_poi_fused_add_clamp_mul_3 --------------------------
	.section	.text.triton_poi_fused_add_clamp_mul_3,"ax",@progbits
	.align	128
        .global         triton_poi_fused_add_clamp_mul_3
        .type           triton_poi_fused_add_clamp_mul_3,@function
        .size           triton_poi_fused_add_clamp_mul_3,(.L_x_1 - triton_poi_fused_add_clamp_mul_3)
        .other          triton_poi_fused_add_clamp_mul_3,@"STO_CUDA_ENTRY STV_DEFAULT"
triton_poi_fused_add_clamp_mul_3:
.text.triton_poi_fused_add_clamp_mul_3:
[----:B------:R-:W0:Y:S02]  /*0000*/  LDC R1, c[0x0][0x28] ;  /* 0x00000a00ff017b82 */ /* 0x000e240000000800 */
[----:B------:R-:W1:Y:S01]  /*0010*/  S2R R0, SR_TID.X ;  /* 0x0000000000007919 */ /* 0x000e620000002100 */
[----:B------:R-:W2:Y:S01]  /*0020*/  LDC.64 R4, c[0x0][0x218] ;  /* 0x00008600ff047b82 */ /* 0x000ea20000000a00 */
[----:B------:R-:W-:Y:S01]  /*0030*/  IMAD.MOV.U32 R6, RZ, RZ, RZ ;  /* 0x000000ffff067224 */ /* 0x000fe200078e00ff */
[----:B------:R-:W-:Y:S01]  /*0040*/  ULDC.64 UR4, c[0x0][0x208] ;  /* 0x0000820000047ab9 */ /* 0x000fe20000000a00 */
[----:B------:R-:W3:Y:S01]  /*0050*/  S2R R9, SR_CTAID.X ;  /* 0x0000000000097919 */ /* 0x000ee20000002500 */
[----:B-1----:R-:W-:-:S05]  /*0060*/  LOP3.LUT R0, R0, 0x7f, RZ, 0xc0, !PT ;  /* 0x0000007f00007812 */ /* 0x002fca00078ec0ff */
[----:B---3--:R-:W-:-:S04]  /*0070*/  IMAD R9, R9, 0x80, R0 ;  /* 0x0000008009097824 */ /* 0x008fc800078e0200 */
[C---:B------:R-:W-:Y:S01]  /*0080*/  IMAD.HI R0, R9.reuse, 0x51eb851f, RZ ;  /* 0x51eb851f09007827 */ /* 0x040fe200078e02ff */
[----:B------:R-:W-:-:S04]  /*0090*/  ISETP.GE.AND P0, PT, R9, 0x190, PT ;  /* 0x000001900900780c */ /* 0x000fc80003f06270 */
[----:B------:R-:W-:-:S04]  /*00a0*/  SHF.R.U32.HI R3, RZ, 0x1f, R0 ;  /* 0x0000001fff037819 */ /* 0x000fc80000011600 */
[----:B------:R-:W-:-:S05]  /*00b0*/  LEA.HI.SX32 R3, R0, R3, 0x1d ;  /* 0x0000000300037211 */ /* 0x000fca00078feaff */
[----:B--2---:R-:W-:Y:S02]  /*00c0*/  IMAD.WIDE R4, R3, 0x4, R4 ;  /* 0x0000000403047825 */ /* 0x004fe400078e0204 */
[----:B------:R-:W1:Y:S03]  /*00d0*/  LDC.64 R2, c[0x0][0x210] ;  /* 0x00008400ff027b82 */ /* 0x000e660000000a00 */
[----:B------:R-:W2:Y:S01]  /*00e0*/  @!P0 LDG.E.EL R6, desc[UR4][R4.64] ;  /* 0x0000000404068981 */ /* 0x000ea2000c2e1900 */
[----:B------:R-:W-:Y:S01]  /*00f0*/  HFMA2.MMA R0, -RZ, RZ, 0, 0 ;  /* 0x00000000ff007435 */ /* 0x000fe200000001ff */
[----:B-1----:R-:W-:-:S09]  /*0100*/  IMAD.WIDE R2, R9, 0x4, R2 ;  /* 0x0000000409027825 */ /* 0x002fd200078e0202 */
[----:B------:R-:W3:Y:S01]  /*0110*/  @!P0 LDG.E R0, desc[UR4][R2.64] ;  /* 0x0000000402008981 */ /* 0x000ee2000c1e1900 */
[----:B------:R-:W-:-:S04]  /*0120*/  IMAD.MOV.U32 R7, RZ, RZ, 0x3e4ccccd ;  /* 0x3e4ccccdff077424 */ /* 0x000fc800078e00ff */
[----:B--2---:R-:W-:Y:S02]  /*0130*/  FFMA R8, R6, R7, 0.5 ;  /* 0x3f00000006087423 */ /* 0x004fe40000000007 */
[----:B------:R-:W1:Y:S03]  /*0140*/  LDC.64 R6, c[0x0][0x220] ;  /* 0x00008800ff067b82 */ /* 0x000e660000000a00 */
[----:B------:R-:W-:-:S04]  /*0150*/  FSETP.GTU.AND P1, PT, R8, RZ, PT ;  /* 0x000000ff0800720b */ /* 0x000fc80003f2c000 */
[----:B------:R-:W-:-:S04]  /*0160*/  FSEL R11, R8, RZ, P1 ;  /* 0x000000ff080b7208 */ /* 0x000fc80000800000 */
[C---:B------:R-:W-:Y:S02]  /*0170*/  FSETP.GEU.AND P2, PT, R11.reuse, 1, PT ;  /* 0x3f8000000b00780b */ /* 0x040fe40003f4e000 */
[----:B------:R-:W-:-:S11]  /*0180*/  FSETP.NAN.AND P1, PT, R11, R11, PT ;  /* 0x0000000b0b00720b */ /* 0x000fd60003f28000 */
[----:B------:R-:W-:Y:S01]  /*0190*/  @P2 FSEL R11, R11, 1, P1 ;  /* 0x3f8000000b0b2808 */ /* 0x000fe20000800000 */
[----:B-1----:R-:W-:-:S04]  /*01a0*/  IMAD.WIDE R4, R9, 0x4, R6 ;  /* 0x0000000409047825 */ /* 0x002fc800078e0206 */
[----:B---3--:R-:W-:Y:S01]  /*01b0*/  FFMA R11, R11, R0, R0 ;  /* 0x000000000b0b7223 */ /* 0x008fe20000000000 */
[----:B------:R-:W-:Y:S06]  /*01c0*/  @P0 EXIT ;  /* 0x000000000000094d */ /* 0x000fec0003800000 */
[----:B------:R-:W-:Y:S01]  /*01d0*/  STG.E desc[UR4][R4.64], R11 ;  /* 0x0000000b04007986 */ /* 0x000fe2000c101904 */
[----:B------:R-:W-:Y:S05]  /*01e0*/  EXIT ;  /* 0x000000000000794d */ /* 0x000fea0003800000 */
.L_x_0:
[----:B------:R-:W-:-:S00]  /*01f0*/  BRA `(.L_x_0) ;  /* 0xfffffffc00fc7947 */ /* 0x000fc0000383ffff */
[----:B------:R-:W-:-:S00]  /*0200*/  NOP ;  /* 0x0000000000007918 */ /* 0x000fc00000000000 */
[----:B------:R-:W-:-:S00]  /*0210*/  NOP ;  /* 0x0000000000007918 */ /* 0x000fc00000000000 */
[----:B------:R-:W-:-:S00]  /*0220*/  NOP ;  /* 0x0000000000007918 */ /* 0x000fc00000000000 */
[----:B------:R-:W-:-:S00]  /*0230*/  NOP ;  /* 0x0000000000007918 */ /* 0x000fc00000000000 */
[----:B------:R-:W-:-:S00]  /*0240*/  NOP ;  /* 0x0000000000007918 */ /* 0x000fc00000000000 */
[----:B------:R-:W-:-:S00]  /*0250*/  NOP ;  /* 0x0000000000007918 */ /* 0x000fc00000000000 */
[----:B------:R-:W-:-:S00]  /*0260*/  NOP ;  /* 0x0000000000007918 */ /* 0x000fc00000000000 */
[----:B------:R-:W-:-:S00]  /*0270*/  NOP ;  /* 0x0000000000007918 */ /* 0x000fc00000000000 */
.L_x_1:


//--------------------- .nv.constant0.triton_poi_fused_add_clamp_mul_3 --------------------------
	.section	.nv.constant0.triton_poi_fused_add_clamp_mul_3,"a",@progbits
	.sectionflags	@""
	.align	4
.nv.constant0.triton_poi_fused_add_clamp_mul_3:
	.zero		556
